//
// Generated by NVIDIA NVVM Compiler
//
// Compiler Build ID: CL-36424714
// Cuda compilation tools, release 13.0, V13.0.88
// Based on NVVM 20.0.0
//

.version 9.0
.target sm_100
.address_size 64

	// .globl	_Z16mandelbrotNativePiiiifffiii
.global .align 4 .u32 Bonduary;

.visible .entry _Z16mandelbrotNativePiiiifffiii(
	.param .u64 .ptr .align 1 _Z16mandelbrotNativePiiiifffiii_param_0,
	.param .u32 _Z16mandelbrotNativePiiiifffiii_param_1,
	.param .u32 _Z16mandelbrotNativePiiiifffiii_param_2,
	.param .u32 _Z16mandelbrotNativePiiiifffiii_param_3,
	.param .f32 _Z16mandelbrotNativePiiiifffiii_param_4,
	.param .f32 _Z16mandelbrotNativePiiiifffiii_param_5,
	.param .f32 _Z16mandelbrotNativePiiiifffiii_param_6,
	.param .u32 _Z16mandelbrotNativePiiiifffiii_param_7,
	.param .u32 _Z16mandelbrotNativePiiiifffiii_param_8,
	.param .u32 _Z16mandelbrotNativePiiiifffiii_param_9
)
{
	.local .align 8 .b8 	__local_depot0[72];
	.reg .b64 	%SP;
	.reg .b64 	%SPL;
	.reg .pred 	%p<12>;
	.reg .b32 	%r<50>;
	.reg .b32 	%f<18>;
	.reg .b64 	%rd<17>;
	.reg .b64 	%fd<26>;

	mov.u64 	%SPL, __local_depot0;
	ld.param.u64 	%rd2, [_Z16mandelbrotNativePiiiifffiii_param_0];
	ld.param.u32 	%r9, [_Z16mandelbrotNativePiiiifffiii_param_2];
	ld.param.u32 	%r12, [_Z16mandelbrotNativePiiiifffiii_param_3];
	ld.param.f32 	%f2, [_Z16mandelbrotNativePiiiifffiii_param_4];
	ld.param.f32 	%f3, [_Z16mandelbrotNativePiiiifffiii_param_5];
	ld.param.f32 	%f4, [_Z16mandelbrotNativePiiiifffiii_param_6];
	ld.param.u32 	%r13, [_Z16mandelbrotNativePiiiifffiii_param_7];
	ld.param.u32 	%r14, [_Z16mandelbrotNativePiiiifffiii_param_8];
	ld.param.u32 	%r11, [_Z16mandelbrotNativePiiiifffiii_param_9];
	cvta.to.global.u64 	%rd1, %rd2;
	st.global.u32 	[Bonduary], %r11;
	mov.u32 	%r15, %ctaid.x;
	mov.u32 	%r16, %ntid.x;
	mov.u32 	%r17, %tid.x;
	mad.lo.s32 	%r18, %r15, %r16, %r17;
	add.s32 	%r1, %r18, %r13;
	mov.u32 	%r19, %ctaid.y;
	mov.u32 	%r20, %ntid.y;
	mov.u32 	%r21, %tid.y;
	mad.lo.s32 	%r22, %r19, %r20, %r21;
	add.s32 	%r23, %r22, %r14;
	setp.ge.s32 	%p1, %r1, %r9;
	setp.ge.s32 	%p2, %r23, %r12;
	or.pred  	%p3, %p1, %p2;
	@%p3 bra 	$L__BB0_9;
	shr.s32 	%r3, %r9, 1;
	setp.ne.s32 	%p4, %r1, %r3;
	shr.s32 	%r24, %r12, 1;
	setp.ne.s32 	%p5, %r23, %r24;
	and.pred  	%p6, %p4, %p5;
	@%p6 bra 	$L__BB0_3;
	mad.lo.s32 	%r45, %r23, %r9, %r1;
	mul.wide.s32 	%rd15, %r45, 4;
	add.s64 	%rd16, %rd1, %rd15;
	mov.b32 	%r46, 0;
	st.global.u32 	[%rd16], %r46;
	bra.uni 	$L__BB0_9;
$L__BB0_3:
	cvt.rn.f32.s32 	%f5, %r3;
	mul.f32 	%f1, %f2, %f5;
	setp.lt.s32 	%p7, %r11, 1;
	mov.b32 	%r48, 0;
	@%p7 bra 	$L__BB0_6;
	cvt.f64.f32 	%fd12, %f1;
	cvt.f64.f32 	%fd13, %f4;
	cvt.rn.f32.s32 	%f6, %r23;
	mul.f32 	%f7, %f2, %f6;
	cvt.f64.f32 	%fd14, %f7;
	sub.f64 	%fd15, %fd12, %fd14;
	add.f64 	%fd1, %fd15, %fd13;
	cvt.f64.f32 	%fd16, %f3;
	cvt.rn.f32.s32 	%f8, %r1;
	mul.f32 	%f9, %f2, %f8;
	cvt.f64.f32 	%fd17, %f9;
	sub.f64 	%fd18, %fd17, %fd12;
	add.f64 	%fd2, %fd18, %fd16;
	mov.b32 	%r48, 0;
	mov.f64 	%fd22, 0d0000000000000000;
	mov.f64 	%fd23, %fd22;
	mov.f64 	%fd24, %fd22;
	mov.f64 	%fd25, %fd22;
$L__BB0_5:
	sub.f64 	%fd19, %fd23, %fd22;
	add.f64 	%fd7, %fd2, %fd19;
	add.f64 	%fd20, %fd25, %fd25;
	fma.rn.f64 	%fd24, %fd20, %fd24, %fd1;
	mul.f64 	%fd23, %fd7, %fd7;
	mul.f64 	%fd22, %fd24, %fd24;
	add.s32 	%r48, %r48, 1;
	add.f64 	%fd21, %fd23, %fd22;
	setp.lt.f64 	%p8, %fd21, 0d4010000000000000;
	setp.lt.s32 	%p9, %r48, %r11;
	and.pred  	%p10, %p8, %p9;
	mov.f64 	%fd25, %fd7;
	@%p10 bra 	$L__BB0_5;
$L__BB0_6:
	setp.ge.s32 	%p11, %r48, %r11;
	mov.b32 	%r49, 0;
	@%p11 bra 	$L__BB0_8;
	add.u64 	%rd4, %SPL, 0;
	add.u64 	%rd6, %SPL, 24;
	add.u64 	%rd8, %SPL, 48;
	shr.u32 	%r28, %r48, 3;
	mul.hi.u32 	%r29, %r28, 381774871;
	shr.u32 	%r30, %r29, 2;
	mul.lo.s32 	%r31, %r30, 360;
	sub.s32 	%r32, %r48, %r31;
	cvt.rn.f32.u32 	%f10, %r32;
	div.rn.f32 	%f11, %f10, 0f42700000;
	cvt.rzi.s32.f32 	%r33, %f11;
	cvt.rn.f32.s32 	%f12, %r33;
	sub.f32 	%f13, %f11, %f12;
	mov.f32 	%f14, 0f3F800000;
	sub.f32 	%f15, %f14, %f13;
	mul.f32 	%f16, %f13, 0f437F0000;
	mul.f32 	%f17, %f15, 0f437F0000;
	mov.b32 	%r34, 0;
	st.local.v2.u32 	[%rd4+8], {%r34, %r34};
	cvt.rzi.s32.f32 	%r35, %f17;
	mov.b32 	%r36, 255;
	st.local.v2.u32 	[%rd4], {%r36, %r35};
	cvt.rzi.s32.f32 	%r37, %f16;
	st.local.v2.u32 	[%rd4+16], {%r37, %r36};
	st.local.v2.u32 	[%rd6+16], {%r34, %r34};
	st.local.v2.u32 	[%rd6], {%r37, %r36};
	st.local.v2.u32 	[%rd6+8], {%r36, %r35};
	st.local.v2.u32 	[%rd8], {%r34, %r34};
	st.local.v2.u32 	[%rd8+8], {%r37, %r36};
	st.local.v2.u32 	[%rd8+16], {%r36, %r35};
	mul.wide.s32 	%rd9, %r33, 4;
	add.s64 	%rd10, %rd8, %rd9;
	ld.local.u32 	%r38, [%rd10];
	shl.b32 	%r39, %r38, 16;
	add.s64 	%rd11, %rd6, %rd9;
	ld.local.u32 	%r40, [%rd11];
	shl.b32 	%r41, %r40, 8;
	or.b32  	%r42, %r41, %r39;
	add.s64 	%rd12, %rd4, %rd9;
	ld.local.u32 	%r43, [%rd12];
	or.b32  	%r49, %r42, %r43;
$L__BB0_8:
	mad.lo.s32 	%r44, %r23, %r9, %r1;
	mul.wide.s32 	%rd13, %r44, 4;
	add.s64 	%rd14, %rd1, %rd13;
	st.global.u32 	[%rd14], %r49;
$L__BB0_9:
	ret;

}
	// .globl	_Z14mandelbrotQuadPiiii8doubleffffiii
.visible .entry _Z14mandelbrotQuadPiiii8doubleffffiii(
	.param .u64 .ptr .align 1 _Z14mandelbrotQuadPiiii8doubleffffiii_param_0,
	.param .u32 _Z14mandelbrotQuadPiiii8doubleffffiii_param_1,
	.param .u32 _Z14mandelbrotQuadPiiii8doubleffffiii_param_2,
	.param .u32 _Z14mandelbrotQuadPiiii8doubleffffiii_param_3,
	.param .align 4 .b8 _Z14mandelbrotQuadPiiii8doubleffffiii_param_4[8],
	.param .f32 _Z14mandelbrotQuadPiiii8doubleffffiii_param_5,
	.param .f32 _Z14mandelbrotQuadPiiii8doubleffffiii_param_6,
	.param .u32 _Z14mandelbrotQuadPiiii8doubleffffiii_param_7,
	.param .u32 _Z14mandelbrotQuadPiiii8doubleffffiii_param_8,
	.param .u32 _Z14mandelbrotQuadPiiii8doubleffffiii_param_9
)
{


	ret;

}


// ===== COMPILED SASS (sm_100) =====

	.target	sm_100

	.elftype	@"ET_EXEC"


//--------------------- .note.nv.tkinfo           --------------------------
	.section	.note.nv.tkinfo,"",@"SHT_NOTE"
	.sectionflags	@"SHF_NOTE_NV_TKINFO"
	.tkinfo
        /*0018*/ 	.word	0x00000002
        /*0030*/ 	.string	""
        /*0030*/ 	.string	"ptxas"
        /*0030*/ 	.string	"Cuda compilation tools, release 13.0, V13.0.88"
        /*0030*/ 	.string	"Build cuda_13.0.r13.0/compiler.36424714_0"
        /*0030*/ 	.string	"-arch sm_100 -m 64 "



//--------------------- .note.nv.cuinfo           --------------------------
	.section	.note.nv.cuinfo,"",@"SHT_NOTE"
	.sectionflags	@"SHF_NOTE_NV_CUINFO"
        /*0018*/ 	.short	0x0002
        /*001a*/ 	.short	0x0064
        /*001c*/ 	.short	0x0082
	.zero		2


//--------------------- .nv.info                  --------------------------
	.section	.nv.info,"",@"SHT_CUDA_INFO"
	.align	4


	//----- nvinfo : EIATTR_REGCOUNT
	.align		4
        /*0000*/ 	.byte	0x04, 0x2f
        /*0002*/ 	.short	(.L_2 - .L_1)
	.align		4
.L_1:
        /*0004*/ 	.word	index@(_Z16mandelbrotNativePiiiifffiii)
        /*0008*/ 	.word	0x00000016


	//----- nvinfo : EIATTR_FRAME_SIZE
	.align		4
.L_2:
        /*000c*/ 	.byte	0x04, 0x11
        /*000e*/ 	.short	(.L_4 - .L_3)
	.align		4
.L_3:
        /*0010*/ 	.word	index@($__internal_0_$__cuda_sm3x_div_rn_noftz_f32_slowpath)
        /*0014*/ 	.word	0x00000048


	//----- nvinfo : EIATTR_FRAME_SIZE
	.align		4
.L_4:
        /*0018*/ 	.byte	0x04, 0x11
        /*001a*/ 	.short	(.L_6 - .L_5)
	.align		4
.L_5:
        /*001c*/ 	.word	index@(_Z16mandelbrotNativePiiiifffiii)
        /*0020*/ 	.word	0x00000048


	//----- nvinfo : EIATTR_REGCOUNT
	.align		4
.L_6:
        /*0024*/ 	.byte	0x04, 0x2f
        /*0026*/ 	.short	(.L_8 - .L_7)
	.align		4
.L_7:
        /*0028*/ 	.word	index@(_Z14mandelbrotQuadPiiii8doubleffffiii)
        /*002c*/ 	.word	0x00000004


	//----- nvinfo : EIATTR_FRAME_SIZE
	.align		4
.L_8:
        /*0030*/ 	.byte	0x04, 0x11
        /*0032*/ 	.short	(.L_10 - .L_9)
	.align		4
.L_9:
        /*0034*/ 	.word	index@(_Z14mandelbrotQuadPiiii8doubleffffiii)
        /*0038*/ 	.word	0x00000000


	//----- nvinfo : EIATTR_MIN_STACK_SIZE
	.align		4
.L_10:
        /*003c*/ 	.byte	0x04, 0x12
        /*003e*/ 	.short	(.L_12 - .L_11)
	.align		4
.L_11:
        /*0040*/ 	.word	index@(_Z14mandelbrotQuadPiiii8doubleffffiii)
        /*0044*/ 	.word	0x00000000


	//----- nvinfo : EIATTR_MIN_STACK_SIZE
	.align		4
.L_12:
        /*0048*/ 	.byte	0x04, 0x12
        /*004a*/ 	.short	(.L_14 - .L_13)
	.align		4
.L_13:
        /*004c*/ 	.word	index@(_Z16mandelbrotNativePiiiifffiii)
        /*0050*/ 	.word	0x00000048
.L_14:


//--------------------- .nv.compat                --------------------------
	.section	.nv.compat,"",@"SHT_CUDA_COMPAT_INFO"
	.align	4
        /*0000*/ 	.byte	0x02, 0x09, 0x00, 0x00, 0x02, 0x02, 0x01, 0x00, 0x02, 0x05, 0x05, 0x00, 0x03, 0x07, 0x01, 0x01
        /*0010*/ 	.byte	0x02, 0x03, 0x00, 0x00, 0x02, 0x06, 0x01, 0x00, 0x04, 0x0b, 0x08, 0x00, 0x01, 0x00, 0x00, 0x00
        /*0020*/ 	.byte	0x00, 0x00, 0x00, 0x00


//--------------------- .nv.info._Z14mandelbrotQuadPiiii8doubleffffiii --------------------------
	.section	.nv.info._Z14mandelbrotQuadPiiii8doubleffffiii,"",@"SHT_CUDA_INFO"
	.sectionflags	@""
	.align	4


	//----- nvinfo : EIATTR_CUDA_API_VERSION
	.align		4
        /*0000*/ 	.byte	0x04, 0x37
        /*0002*/ 	.short	(.L_16 - .L_15)
.L_15:
        /*0004*/ 	.word	0x00000082


	//----- nvinfo : EIATTR_KPARAM_INFO
	.align		4
.L_16:
        /*0008*/ 	.byte	0x04, 0x17
        /*000a*/ 	.short	(.L_18 - .L_17)
.L_17:
        /*000c*/ 	.word	0x00000000
        /*0010*/ 	.short	0x0009
        /*0012*/ 	.short	0x002c
        /*0014*/ 	.byte	0x00, 0xf0, 0x11, 0x00


	//----- nvinfo : EIATTR_KPARAM_INFO
	.align		4
.L_18:
        /*0018*/ 	.byte	0x04, 0x17
        /*001a*/ 	.short	(.L_20 - .L_19)
.L_19:
        /*001c*/ 	.word	0x00000000
        /*0020*/ 	.short	0x0008
        /*0022*/ 	.short	0x0028
        /*0024*/ 	.byte	0x00, 0xf0, 0x11, 0x00


	//----- nvinfo : EIATTR_KPARAM_INFO
	.align		4
.L_20:
        /*0028*/ 	.byte	0x04, 0x17
        /*002a*/ 	.short	(.L_22 - .L_21)
.L_21:
        /*002c*/ 	.word	0x00000000
        /*0030*/ 	.short	0x0007
        /*0032*/ 	.short	0x0024
        /*0034*/ 	.byte	0x00, 0xf0, 0x11, 0x00


	//----- nvinfo : EIATTR_KPARAM_INFO
	.align		4
.L_22:
        /*0038*/ 	.byte	0x04, 0x17
        /*003a*/ 	.short	(.L_24 - .L_23)
.L_23:
        /*003c*/ 	.word	0x00000000
        /*0040*/ 	.short	0x0006
        /*0042*/ 	.short	0x0020
        /*0044*/ 	.byte	0x00, 0xf0, 0x11, 0x00


	//----- nvinfo : EIATTR_KPARAM_INFO
	.align		4
.L_24:
        /*0048*/ 	.byte	0x04, 0x17
        /*004a*/ 	.short	(.L_26 - .L_25)
.L_25:
        /*004c*/ 	.word	0x00000000
        /*0050*/ 	.short	0x0005
        /*0052*/ 	.short	0x001c
        /*0054*/ 	.byte	0x00, 0xf0, 0x11, 0x00


	//----- nvinfo : EIATTR_KPARAM_INFO
	.align		4
.L_26:
        /*0058*/ 	.byte	0x04, 0x17
        /*005a*/ 	.short	(.L_28 - .L_27)
.L_27:
        /*005c*/ 	.word	0x00000000
        /*0060*/ 	.short	0x0004
        /*0062*/ 	.short	0x0014
        /*0064*/ 	.byte	0x00, 0xf0, 0x21, 0x00


	//----- nvinfo : EIATTR_KPARAM_INFO
	.align		4
.L_28:
        /*0068*/ 	.byte	0x04, 0x17
        /*006a*/ 	.short	(.L_30 - .L_29)
.L_29:
        /*006c*/ 	.word	0x00000000
        /*0070*/ 	.short	0x0003
        /*0072*/ 	.short	0x0010
        /*0074*/ 	.byte	0x00, 0xf0, 0x11, 0x00


	//----- nvinfo : EIATTR_KPARAM_INFO
	.align		4
.L_30:
        /*0078*/ 	.byte	0x04, 0x17
        /*007a*/ 	.short	(.L_32 - .L_31)
.L_31:
        /*007c*/ 	.word	0x00000000
        /*0080*/ 	.short	0x0002
        /*0082*/ 	.short	0x000c
        /*0084*/ 	.byte	0x00, 0xf0, 0x11, 0x00


	//----- nvinfo : EIATTR_KPARAM_INFO
	.align		4
.L_32:
        /*0088*/ 	.byte	0x04, 0x17
        /*008a*/ 	.short	(.L_34 - .L_33)
.L_33:
        /*008c*/ 	.word	0x00000000
        /*0090*/ 	.short	0x0001
        /*0092*/ 	.short	0x0008
        /*0094*/ 	.byte	0x00, 0xf0, 0x11, 0x00


	//----- nvinfo : EIATTR_KPARAM_INFO
	.align		4
.L_34:
        /*0098*/ 	.byte	0x04, 0x17
        /*009a*/ 	.short	(.L_36 - .L_35)
.L_35:
        /*009c*/ 	.word	0x00000000
        /*00a0*/ 	.short	0x0000
        /*00a2*/ 	.short	0x0000
        /*00a4*/ 	.byte	0x00, 0xf5, 0x21, 0x00


	//----- nvinfo : EIATTR_SPARSE_MMA_MASK
	.align		4
.L_36:
        /*00a8*/ 	.byte	0x03, 0x50
        /*00aa*/ 	.short	0x0000


	//----- nvinfo : EIATTR_MAXREG_COUNT
	.align		4
        /*00ac*/ 	.byte	0x03, 0x1b
        /*00ae*/ 	.short	0x00ff


	//----- nvinfo : EIATTR_MERCURY_ISA_VERSION
	.align		4
        /*00b0*/ 	.byte	0x03, 0x5f
        /*00b2*/ 	.short	0x0101


	//----- nvinfo : EIATTR_VRC_CTA_INIT_COUNT
	.align		4
        /*00b4*/ 	.byte	0x02, 0x4a
	.zero		1
	.zero		1


	//----- nvinfo : EIATTR_EXIT_INSTR_OFFSETS
	.align		4
        /*00b8*/ 	.byte	0x04, 0x1c
        /*00ba*/ 	.short	(.L_38 - .L_37)


	//   ....[0]....
.L_37:
        /*00bc*/ 	.word	0x00000010


	//----- nvinfo : EIATTR_CBANK_PARAM_SIZE
	.align		4
.L_38:
        /*00c0*/ 	.byte	0x03, 0x19
        /*00c2*/ 	.short	0x0030


	//----- nvinfo : EIATTR_PARAM_CBANK
	.align		4
        /*00c4*/ 	.byte	0x04, 0x0a
        /*00c6*/ 	.short	(.L_40 - .L_39)
	.align		4
.L_39:
        /*00c8*/ 	.word	index@(.nv.constant0._Z14mandelbrotQuadPiiii8doubleffffiii)
        /*00cc*/ 	.short	0x0380
        /*00ce*/ 	.short	0x0030


	//----- nvinfo : EIATTR_SW_WAR
	.align		4
.L_40:
        /*00d0*/ 	.byte	0x04, 0x36
        /*00d2*/ 	.short	(.L_42 - .L_41)
.L_41:
        /*00d4*/ 	.word	0x00000008
.L_42:


//--------------------- .nv.info._Z16mandelbrotNativePiiiifffiii --------------------------
	.section	.nv.info._Z16mandelbrotNativePiiiifffiii,"",@"SHT_CUDA_INFO"
	.sectionflags	@""
	.align	4


	//----- nvinfo : EIATTR_CUDA_API_VERSION
	.align		4
        /*0000*/ 	.byte	0x04, 0x37
        /*0002*/ 	.short	(.L_44 - .L_43)
.L_43:
        /*0004*/ 	.word	0x00000082


	//----- nvinfo : EIATTR_KPARAM_INFO
	.align		4
.L_44:
        /*0008*/ 	.byte	0x04, 0x17
        /*000a*/ 	.short	(.L_46 - .L_45)
.L_45:
        /*000c*/ 	.word	0x00000000
        /*0010*/ 	.short	0x0009
        /*0012*/ 	.short	0x0028
        /*0014*/ 	.byte	0x00, 0xf0, 0x11, 0x00


	//----- nvinfo : EIATTR_KPARAM_INFO
	.align		4
.L_46:
        /*0018*/ 	.byte	0x04, 0x17
        /*001a*/ 	.short	(.L_48 - .L_47)
.L_47:
        /*001c*/ 	.word	0x00000000
        /*0020*/ 	.short	0x0008
        /*0022*/ 	.short	0x0024
        /*0024*/ 	.byte	0x00, 0xf0, 0x11, 0x00


	//----- nvinfo : EIATTR_KPARAM_INFO
	.align		4
.L_48:
        /*0028*/ 	.byte	0x04, 0x17
        /*002a*/ 	.short	(.L_50 - .L_49)
.L_49:
        /*002c*/ 	.word	0x00000000
        /*0030*/ 	.short	0x0007
        /*0032*/ 	.short	0x0020
        /*0034*/ 	.byte	0x00, 0xf0, 0x11, 0x00


	//----- nvinfo : EIATTR_KPARAM_INFO
	.align		4
.L_50:
        /*0038*/ 	.byte	0x04, 0x17
        /*003a*/ 	.short	(.L_52 - .L_51)
.L_51:
        /*003c*/ 	.word	0x00000000
        /*0040*/ 	.short	0x0006
        /*0042*/ 	.short	0x001c
        /*0044*/ 	.byte	0x00, 0xf0, 0x11, 0x00


	//----- nvinfo : EIATTR_KPARAM_INFO
	.align		4
.L_52:
        /*0048*/ 	.byte	0x04, 0x17
        /*004a*/ 	.short	(.L_54 - .L_53)
.L_53:
        /*004c*/ 	.word	0x00000000
        /*0050*/ 	.short	0x0005
        /*0052*/ 	.short	0x0018
        /*0054*/ 	.byte	0x00, 0xf0, 0x11, 0x00


	//----- nvinfo : EIATTR_KPARAM_INFO
	.align		4
.L_54:
        /*0058*/ 	.byte	0x04, 0x17
        /*005a*/ 	.short	(.L_56 - .L_55)
.L_55:
        /*005c*/ 	.word	0x00000000
        /*0060*/ 	.short	0x0004
        /*0062*/ 	.short	0x0014
        /*0064*/ 	.byte	0x00, 0xf0, 0x11, 0x00


	//----- nvinfo : EIATTR_KPARAM_INFO
	.align		4
.L_56:
        /*0068*/ 	.byte	0x04, 0x17
        /*006a*/ 	.short	(.L_58 - .L_57)
.L_57:
        /*006c*/ 	.word	0x00000000
        /*0070*/ 	.short	0x0003
        /*0072*/ 	.short	0x0010
        /*0074*/ 	.byte	0x00, 0xf0, 0x11, 0x00


	//----- nvinfo : EIATTR_KPARAM_INFO
	.align		4
.L_58:
        /*0078*/ 	.byte	0x04, 0x17
        /*007a*/ 	.short	(.L_60 - .L_59)
.L_59:
        /*007c*/ 	.word	0x00000000
        /*0080*/ 	.short	0x0002
        /*0082*/ 	.short	0x000c
        /*0084*/ 	.byte	0x00, 0xf0, 0x11, 0x00


	//----- nvinfo : EIATTR_KPARAM_INFO
	.align		4
.L_60:
        /*0088*/ 	.byte	0x04, 0x17
        /*008a*/ 	.short	(.L_62 - .L_61)
.L_61:
        /*008c*/ 	.word	0x00000000
        /*0090*/ 	.short	0x0001
        /*0092*/ 	.short	0x0008
        /*0094*/ 	.byte	0x00, 0xf0, 0x11, 0x00


	//----- nvinfo : EIATTR_KPARAM_INFO
	.align		4
.L_62:
        /*0098*/ 	.byte	0x04, 0x17
        /*009a*/ 	.short	(.L_64 - .L_63)
.L_63:
        /*009c*/ 	.word	0x00000000
        /*00a0*/ 	.short	0x0000
        /*00a2*/ 	.short	0x0000
        /*00a4*/ 	.byte	0x00, 0xf5, 0x21, 0x00


	//----- nvinfo : EIATTR_SPARSE_MMA_MASK
	.align		4
.L_64:
        /*00a8*/ 	.byte	0x03, 0x50
        /*00aa*/ 	.short	0x0000


	//----- nvinfo : EIATTR_MAXREG_COUNT
	.align		4
        /*00ac*/ 	.byte	0x03, 0x1b
        /*00ae*/ 	.short	0x00ff


	//----- nvinfo : EIATTR_MERCURY_ISA_VERSION
	.align		4
        /*00b0*/ 	.byte	0x03, 0x5f
        /*00b2*/ 	.short	0x0101


	//----- nvinfo : EIATTR_VRC_CTA_INIT_COUNT
	.align		4
        /*00b4*/ 	.byte	0x02, 0x4a
	.zero		1
	.zero		1


	//----- nvinfo : EIATTR_EXIT_INSTR_OFFSETS
	.align		4
        /*00b8*/ 	.byte	0x04, 0x1c
        /*00ba*/ 	.short	(.L_66 - .L_65)


	//   ....[0]....
.L_65:
        /*00bc*/ 	.word	0x00000150


	//   ....[1]....
        /*00c0*/ 	.word	0x000001e0


	//   ....[2]....
        /*00c4*/ 	.word	0x000007c0


	//----- nvinfo : EIATTR_CRS_STACK_SIZE
	.align		4
.L_66:
        /*00c8*/ 	.byte	0x04, 0x1e
        /*00ca*/ 	.short	(.L_68 - .L_67)
.L_67:
        /*00cc*/ 	.word	0x00000000


	//----- nvinfo : EIATTR_CBANK_PARAM_SIZE
	.align		4
.L_68:
        /*00d0*/ 	.byte	0x03, 0x19
        /*00d2*/ 	.short	0x002c


	//----- nvinfo : EIATTR_PARAM_CBANK
	.align		4
        /*00d4*/ 	.byte	0x04, 0x0a
        /*00d6*/ 	.short	(.L_70 - .L_69)
	.align		4
.L_69:
        /*00d8*/ 	.word	index@(.nv.constant0._Z16mandelbrotNativePiiiifffiii)
        /*00dc*/ 	.short	0x0380
        /*00de*/ 	.short	0x002c


	//----- nvinfo : EIATTR_SW_WAR
	.align		4
.L_70:
        /*00e0*/ 	.byte	0x04, 0x36
        /*00e2*/ 	.short	(.L_72 - .L_71)
.L_71:
        /*00e4*/ 	.word	0x00000008
.L_72:


//--------------------- .nv.callgraph             --------------------------
	.section	.nv.callgraph,"",@"SHT_CUDA_CALLGRAPH"
	.align	4
	.sectionentsize	8
	.align		4
        /*0000*/ 	.word	0x00000000
	.align		4
        /*0004*/ 	.word	0xffffffff
	.align		4
        /*0008*/ 	.word	0x00000000
	.align		4
        /*000c*/ 	.word	0xfffffffe
	.align		4
        /*0010*/ 	.word	0x00000000
	.align		4
        /*0014*/ 	.word	0xfffffffd
	.align		4
        /*0018*/ 	.word	0x00000000
	.align		4
        /*001c*/ 	.word	0xfffffffc


//--------------------- .nv.constant4             --------------------------
	.section	.nv.constant4,"a",@progbits
	.align	8
	.align		8
.nv.constant4:
        /*0000*/ 	.dword	Bonduary


//--------------------- .text._Z14mandelbrotQuadPiiii8doubleffffiii --------------------------
	.section	.text._Z14mandelbrotQuadPiiii8doubleffffiii,"ax",@progbits
	.align	128
        .global         _Z14mandelbrotQuadPiiii8doubleffffiii
        .type           _Z14mandelbrotQuadPiiii8doubleffffiii,@function
        .size           _Z14mandelbrotQuadPiiii8doubleffffiii,(.L_x_21 - _Z14mandelbrotQuadPiiii8doubleffffiii)
        .other          _Z14mandelbrotQuadPiiii8doubleffffiii,@"STO_CUDA_ENTRY STV_DEFAULT"
_Z14mandelbrotQuadPiiii8doubleffffiii:
.text._Z14mandelbrotQuadPiiii8doubleffffiii:
[----:B------:R-:W-:Y:S01]  /*0000*/  LDC R1, c[0x0][0x37c] ;  /* 0x0000df00ff017b82 */ /* 0x000fe20000000800 */
[----:B------:R-:W-:Y:S05]  /*0010*/  EXIT ;  /* 0x000000000000794d */ /* 0x000fea0003800000 */
.L_x_0:
[----:B------:R-:W-:-:S00]  /*0020*/  BRA `(.L_x_0) ;  /* 0xfffffffc00fc7947 */ /* 0x000fc0000383ffff */
[----:B------:R-:W-:-:S00]  /*0030*/  NOP ;  /* 0x0000000000007918 */ /* 0x000fc00000000000 */
        /* <DEDUP_REMOVED lines=12> */
.L_x_21:


//--------------------- .text._Z16mandelbrotNativePiiiifffiii --------------------------
	.section	.text._Z16mandelbrotNativePiiiifffiii,"ax",@progbits
	.align	128
        .global         _Z16mandelbrotNativePiiiifffiii
        .type           _Z16mandelbrotNativePiiiifffiii,@function
        .size           _Z16mandelbrotNativePiiiifffiii,(.L_x_20 - _Z16mandelbrotNativePiiiifffiii)
        .other          _Z16mandelbrotNativePiiiifffiii,@"STO_CUDA_ENTRY STV_DEFAULT"
_Z16mandelbrotNativePiiiifffiii:
.text._Z16mandelbrotNativePiiiifffiii:
[----:B------:R-:W0:Y:S01]  /*0000*/  LDC R1, c[0x0][0x37c] ;  /* 0x0000df00ff017b82 */ /* 0x000e220000000800 */
[----:B------:R-:W1:Y:S07]  /*0010*/  S2R R5, SR_TID.Y ;  /* 0x0000000000057919 */ /* 0x000e6e0000002200 */
[----:B------:R-:W2:Y:S01]  /*0020*/  LDC R9, c[0x0][0x360] ;  /* 0x0000d800ff097b82 */ /* 0x000ea20000000800 */
[----:B------:R-:W3:Y:S01]  /*0030*/  LDCU.64 UR8, c[0x0][0x3a0] ;  /* 0x00007400ff0877ac */ /* 0x000ee20008000a00 */
[----:B0-----:R-:W-:Y:S01]  /*0040*/  VIADD R1, R1, 0xffffffb8 ;  /* 0xffffffb801017836 */ /* 0x001fe20000000000 */
[----:B------:R-:W2:Y:S01]  /*0050*/  S2R R4, SR_TID.X ;  /* 0x0000000000047919 */ /* 0x000ea20000002100 */
[----:B------:R-:W0:Y:S04]  /*0060*/  LDCU UR10, c[0x0][0x390] ;  /* 0x00007200ff0a77ac */ /* 0x000e280008000800 */
[----:B------:R-:W1:Y:S01]  /*0070*/  S2UR UR5, SR_CTAID.Y ;  /* 0x00000000000579c3 */ /* 0x000e620000002600 */
[----:B------:R-:W4:Y:S01]  /*0080*/  LDCU UR11, c[0x0][0x38c] ;  /* 0x00007180ff0b77ac */ /* 0x000f220008000800 */
[----:B------:R-:W5:Y:S06]  /*0090*/  LDCU.64 UR6, c[0x0][0x358] ;  /* 0x00006b00ff0677ac */ /* 0x000f6c0008000a00 */
[----:B------:R-:W1:Y:S08]  /*00a0*/  LDC R8, c[0x0][0x364] ;  /* 0x0000d900ff087b82 */ /* 0x000e700000000800 */
[----:B------:R-:W2:Y:S08]  /*00b0*/  S2UR UR4, SR_CTAID.X ;  /* 0x00000000000479c3 */ /* 0x000eb00000002500 */
[----:B------:R-:W5:Y:S01]  /*00c0*/  LDC R0, c[0x0][0x3a8] ;  /* 0x0000ea00ff007b82 */ /* 0x000f620000000800 */
[----:B-1----:R-:W-:-:S07]  /*00d0*/  IMAD R8, R8, UR5, R5 ;  /* 0x0000000508087c24 */ /* 0x002fce000f8e0205 */
[----:B------:R-:W5:Y:S01]  /*00e0*/  LDC.64 R2, c[0x4][RZ] ;  /* 0x01000000ff027b82 */ /* 0x000f620000000a00 */
[----:B---3--:R-:W-:Y:S02]  /*00f0*/  VIADD R8, R8, UR9 ;  /* 0x0000000908087c36 */ /* 0x008fe40008000000 */
[----:B--2---:R-:W-:-:S03]  /*0100*/  IMAD R9, R9, UR4, R4 ;  /* 0x0000000409097c24 */ /* 0x004fc6000f8e0204 */
[----:B0-----:R-:W-:Y:S01]  /*0110*/  ISETP.GE.AND P0, PT, R8, UR10, PT ;  /* 0x0000000a08007c0c */ /* 0x001fe2000bf06270 */
[----:B------:R-:W-:-:S05]  /*0120*/  VIADD R9, R9, UR8 ;  /* 0x0000000809097c36 */ /* 0x000fca0008000000 */
[----:B----4-:R-:W-:Y:S01]  /*0130*/  ISETP.GE.OR P0, PT, R9, UR11, P0 ;  /* 0x0000000b09007c0c */ /* 0x010fe20008706670 */
[----:B-----5:R0:W-:-:S12]  /*0140*/  STG.E desc[UR6][R2.64], R0 ;  /* 0x0000000002007986 */ /* 0x0201d8000c101906 */
[----:B------:R-:W-:Y:S05]  /*0150*/  @P0 EXIT ;  /* 0x000000000000094d */ /* 0x000fea0003800000 */
[----:B------:R-:W-:Y:S02]  /*0160*/  USHF.R.S32.HI UR5, URZ, 0x1, UR10 ;  /* 0x00000001ff057899 */ /* 0x000fe4000801140a */
[----:B------:R-:W-:-:S04]  /*0170*/  USHF.R.S32.HI UR4, URZ, 0x1, UR11 ;  /* 0x00000001ff047899 */ /* 0x000fc8000801140b */
[----:B------:R-:W-:-:S04]  /*0180*/  ISETP.NE.AND P0, PT, R8, UR5, PT ;  /* 0x0000000508007c0c */ /* 0x000fc8000bf05270 */
[----:B------:R-:W-:-:S13]  /*0190*/  ISETP.NE.AND P0, PT, R9, UR4, P0 ;  /* 0x0000000409007c0c */ /* 0x000fda0008705270 */
[----:B0-----:R-:W0:Y:S01]  /*01a0*/  @!P0 LDC.64 R2, c[0x0][0x380] ;  /* 0x0000e000ff028b82 */ /* 0x001e220000000a00 */
[----:B------:R-:W-:-:S04]  /*01b0*/  @!P0 IMAD R5, R8, UR11, R9 ;  /* 0x0000000b08058c24 */ /* 0x000fc8000f8e0209 */
[----:B0-----:R-:W-:-:S05]  /*01c0*/  @!P0 IMAD.WIDE R2, R5, 0x4, R2 ;  /* 0x0000000405028825 */ /* 0x001fca00078e0202 */
[----:B------:R0:W-:Y:S01]  /*01d0*/  @!P0 STG.E desc[UR6][R2.64], RZ ;  /* 0x000000ff02008986 */ /* 0x0001e2000c101906 */
[----:B------:R-:W-:Y:S05]  /*01e0*/  @!P0 EXIT ;  /* 0x000000000000894d */ /* 0x000fea0003800000 */
[----:B------:R-:W-:Y:S01]  /*01f0*/  ISETP.GE.AND P0, PT, R0, 0x1, PT ;  /* 0x000000010000780c */ /* 0x000fe20003f06270 */
[----:B------:R-:W-:-:S12]  /*0200*/  IMAD.MOV.U32 R5, RZ, RZ, RZ ;  /* 0x000000ffff057224 */ /* 0x000fd800078e00ff */
[----:B------:R-:W-:Y:S05]  /*0210*/  @!P0 BRA `(.L_x_1) ;  /* 0x00000000008c8947 */ /* 0x000fea0003800000 */
[----:B------:R-:W1:Y:S01]  /*0220*/  LDCU UR5, c[0x0][0x394] ;  /* 0x00007280ff0577ac */ /* 0x000e620008000800 */
[----:B------:R-:W-:Y:S01]  /*0230*/  I2FP.F32.S32 R4, UR4 ;  /* 0x0000000400047c45 */ /* 0x000fe20008201400 */
[----:B------:R-:W-:Y:S01]  /*0240*/  BSSY.RECONVERGENT B0, `(.L_x_1) ;  /* 0x0000020000007945 */ /* 0x000fe20003800200 */
[----:B------:R-:W-:Y:S01]  /*0250*/  I2FP.F32.S32 R6, R8 ;  /* 0x0000000800067245 */ /* 0x000fe20000201400 */
[----:B------:R-:W0:Y:S01]  /*0260*/  LDCU.64 UR8, c[0x0][0x398] ;  /* 0x00007300ff0877ac */ /* 0x000e220008000a00 */
[----:B------:R-:W-:Y:S02]  /*0270*/  I2FP.F32.S32 R10, R9 ;  /* 0x00000009000a7245 */ /* 0x000fe40000201400 */
[----:B------:R-:W-:Y:S01]  /*0280*/  CS2R R16, SRZ ;  /* 0x0000000000107805 */ /* 0x000fe2000001ff00 */
[----:B-1----:R-:W-:Y:S01]  /*0290*/  FMUL R4, R4, UR5 ;  /* 0x0000000504047c20 */ /* 0x002fe20008400000 */
[----:B------:R-:W-:Y:S01]  /*02a0*/  FMUL R14, R6, UR5 ;  /* 0x00000005060e7c20 */ /* 0x000fe20008400000 */
[----:B------:R-:W-:Y:S01]  /*02b0*/  FMUL R18, R10, UR5 ;  /* 0x000000050a127c20 */ /* 0x000fe20008400000 */
[----:B0-----:R-:W-:Y:S08]  /*02c0*/  F2F.F64.F32 R2, UR9 ;  /* 0x0000000900027d10 */ /* 0x001ff00008201800 */
[----:B------:R-:W-:Y:S08]  /*02d0*/  F2F.F64.F32 R4, R4 ;  /* 0x0000000400047310 */ /* 0x000ff00000201800 */
[----:B------:R0:W1:Y:S08]  /*02e0*/  F2F.F64.F32 R6, R14 ;  /* 0x0000000e00067310 */ /* 0x0000700000201800 */
[----:B------:R-:W2:Y:S01]  /*02f0*/  F2F.F64.F32 R12, R18 ;  /* 0x00000012000c7310 */ /* 0x000ea20000201800 */
[----:B0-----:R-:W-:Y:S01]  /*0300*/  CS2R R14, SRZ ;  /* 0x00000000000e7805 */ /* 0x001fe2000001ff00 */
[----:B-1----:R-:W-:-:S06]  /*0310*/  DADD R6, R4, -R6 ;  /* 0x0000000004067229 */ /* 0x002fcc0000000806 */
[----:B------:R-:W0:Y:S01]  /*0320*/  F2F.F64.F32 R10, UR8 ;  /* 0x00000008000a7d10 */ /* 0x000e220008201800 */
[----:B--2---:R-:W-:Y:S02]  /*0330*/  DADD R12, -R4, R12 ;  /* 0x00000000040c7229 */ /* 0x004fe4000000010c */
[----:B------:R-:W-:Y:S01]  /*0340*/  DADD R2, R2, R6 ;  /* 0x0000000002027229 */ /* 0x000fe20000000006 */
[----:B------:R-:W-:Y:S01]  /*0350*/  IMAD.MOV.U32 R5, RZ, RZ, RZ ;  /* 0x000000ffff057224 */ /* 0x000fe200078e00ff */
[----:B------:R-:W-:-:S04]  /*0360*/  CS2R R6, SRZ ;  /* 0x0000000000067805 */ /* 0x000fc8000001ff00 */
[----:B0-----:R-:W-:Y:S01]  /*0370*/  DADD R10, R10, R12 ;  /* 0x000000000a0a7229 */ /* 0x001fe2000000000c */
[----:B------:R-:W-:-:S10]  /*0380*/  CS2R R12, SRZ ;  /* 0x00000000000c7805 */ /* 0x000fd4000001ff00 */
.L_x_2:
[----:B------:R-:W-:Y:S01]  /*0390*/  DADD R6, R12, -R6 ;  /* 0x000000000c067229 */ /* 0x000fe20000000806 */
[----:B------:R-:W-:Y:S01]  /*03a0*/  VIADD R5, R5, 0x1 ;  /* 0x0000000105057836 */ /* 0x000fe20000000000 */
[----:B------:R-:W-:-:S04]  /*03b0*/  DADD R12, R16, R16 ;  /* 0x00000000100c7229 */ /* 0x000fc80000000010 */
[----:B------:R-:W-:Y:S02]  /*03c0*/  ISETP.GE.AND P0, PT, R5, R0, PT ;  /* 0x000000000500720c */ /* 0x000fe40003f06270 */
[----:B------:R-:W-:Y:S02]  /*03d0*/  DADD R16, R10, R6 ;  /* 0x000000000a107229 */ /* 0x000fe40000000006 */
[----:B------:R-:W-:-:S06]  /*03e0*/  DFMA R14, R12, R14, R2 ;  /* 0x0000000e0c0e722b */ /* 0x000fcc0000000002 */
[----:B------:R-:W-:Y:S02]  /*03f0*/  DMUL R12, R16, R16 ;  /* 0x00000010100c7228 */ /* 0x000fe40000000000 */
[----:B------:R-:W-:-:S08]  /*0400*/  DMUL R6, R14, R14 ;  /* 0x0000000e0e067228 */ /* 0x000fd00000000000 */
[----:B------:R-:W-:-:S08]  /*0410*/  DADD R18, R12, R6 ;  /* 0x000000000c127229 */ /* 0x000fd00000000006 */
[----:B------:R-:W-:-:S14]  /*0420*/  DSETP.LT.AND P1, PT, R18, 4, PT ;  /* 0x401000001200742a */ /* 0x000fdc0003f21000 */
[----:B------:R-:W-:Y:S05]  /*0430*/  @!P0 BRA P1, `(.L_x_2) ;  /* 0xfffffffc00d48947 */ /* 0x000fea000083ffff */
[----:B------:R-:W-:Y:S05]  /*0440*/  BSYNC.RECONVERGENT B0 ;  /* 0x0000000000007941 */ /* 0x000fea0003800200 */
.L_x_1:
[----:B------:R-:W-:Y:S01]  /*0450*/  ISETP.GE.AND P0, PT, R5, R0, PT ;  /* 0x000000000500720c */ /* 0x000fe20003f06270 */
[----:B------:R-:W-:Y:S01]  /*0460*/  BSSY.RECONVERGENT B2, `(.L_x_3) ;  /* 0x0000030000027945 */ /* 0x000fe20003800200 */
[----:B------:R-:W-:-:S11]  /*0470*/  IMAD.MOV.U32 R0, RZ, RZ, RZ ;  /* 0x000000ffff007224 */ /* 0x000fd600078e00ff */
[----:B------:R-:W-:Y:S05]  /*0480*/  @P0 BRA `(.L_x_4) ;  /* 0x0000000000b40947 */ /* 0x000fea0003800000 */
[----:B------:R-:W-:Y:S01]  /*0490*/  SHF.R.U32.HI R0, RZ, 0x3, R5 ;  /* 0x00000003ff007819 */ /* 0x000fe20000011605 */
[----:B0-----:R-:W-:Y:S01]  /*04a0*/  IMAD.MOV.U32 R2, RZ, RZ, 0x42700000 ;  /* 0x42700000ff027424 */ /* 0x001fe200078e00ff */
[----:B------:R-:W-:Y:S01]  /*04b0*/  MOV R3, 0x3c888889 ;  /* 0x3c88888900037802 */ /* 0x000fe20000000f00 */
[----:B------:R-:W-:Y:S02]  /*04c0*/  BSSY.RECONVERGENT B1, `(.L_x_5) ;  /* 0x000000f000017945 */ /* 0x000fe40003800200 */
[----:B------:R-:W-:-:S04]  /*04d0*/  IMAD.HI.U32 R0, R0, 0x16c16c17, RZ ;  /* 0x16c16c1700007827 */ /* 0x000fc800078e00ff */
[----:B------:R-:W-:Y:S01]  /*04e0*/  FFMA R2, R3, -R2, 1 ;  /* 0x3f80000003027423 */ /* 0x000fe20000000802 */
[----:B------:R-:W-:-:S03]  /*04f0*/  SHF.R.U32.HI R0, RZ, 0x2, R0 ;  /* 0x00000002ff007819 */ /* 0x000fc60000011600 */
[----:B------:R-:W-:Y:S02]  /*0500*/  FFMA R3, R2, R3, 0.016666667535901069641 ;  /* 0x3c88888902037423 */ /* 0x000fe40000000003 */
[----:B------:R-:W-:-:S05]  /*0510*/  IMAD R0, R0, -0x168, R5 ;  /* 0xfffffe9800007824 */ /* 0x000fca00078e0205 */
[----:B------:R-:W-:-:S04]  /*0520*/  I2FP.F32.U32 R0, R0 ;  /* 0x0000000000007245 */ /* 0x000fc80000201000 */
[----:B------:R-:W0:Y:S01]  /*0530*/  FCHK P0, R0, 60 ;  /* 0x4270000000007902 */ /* 0x000e220000000000 */
[----:B------:R-:W-:-:S04]  /*0540*/  FFMA R2, R0, R3, RZ ;  /* 0x0000000300027223 */ /* 0x000fc800000000ff */
[----:B------:R-:W-:-:S04]  /*0550*/  FFMA R4, R2, -60, R0 ;  /* 0xc270000002047823 */ /* 0x000fc80000000000 */
[----:B------:R-:W-:Y:S01]  /*0560*/  FFMA R4, R3, R4, R2 ;  /* 0x0000000403047223 */ /* 0x000fe20000000002 */
[----:B0-----:R-:W-:Y:S06]  /*0570*/  @!P0 BRA `(.L_x_6) ;  /* 0x00000000000c8947 */ /* 0x001fec0003800000 */
[----:B------:R-:W-:-:S07]  /*0580*/  MOV R2, 0x5a0 ;  /* 0x000005a000027802 */ /* 0x000fce0000000f00 */
[----:B------:R-:W-:Y:S05]  /*0590*/  CALL.REL.NOINC `($__internal_0_$__cuda_sm3x_div_rn_noftz_f32_slowpath) ;  /* 0x00000000008c7944 */ /* 0x000fea0003c00000 */
[----:B------:R-:W-:-:S07]  /*05a0*/  IMAD.MOV.U32 R4, RZ, RZ, R0 ;  /* 0x000000ffff047224 */ /* 0x000fce00078e0000 */
.L_x_6:
[----:B------:R-:W-:Y:S05]  /*05b0*/  BSYNC.RECONVERGENT B1 ;  /* 0x0000000000017941 */ /* 0x000fea0003800200 */
.L_x_5:
[----:B------:R-:W0:Y:S01]  /*05c0*/  F2I.TRUNC.NTZ R0, R4 ;  /* 0x0000000400007305 */ /* 0x000e22000020f100 */
[----:B------:R-:W-:Y:S01]  /*05d0*/  IMAD.MOV.U32 R6, RZ, RZ, 0xff ;  /* 0x000000ffff067424 */ /* 0x000fe200078e00ff */
[----:B------:R-:W-:Y:S04]  /*05e0*/  STL.64 [R1+0x8], RZ ;  /* 0x000008ff01007387 */ /* 0x000fe80000100a00 */
[----:B------:R-:W-:Y:S04]  /*05f0*/  STL.64 [R1+0x28], RZ ;  /* 0x000028ff01007387 */ /* 0x000fe80000100a00 */
[----:B------:R-:W-:Y:S01]  /*0600*/  STL.64 [R1+0x30], RZ ;  /* 0x000030ff01007387 */ /* 0x000fe20000100a00 */
[----:B0-----:R-:W-:Y:S01]  /*0610*/  I2FP.F32.S32 R3, R0 ;  /* 0x0000000000037245 */ /* 0x001fe20000201400 */
[----:B------:R-:W-:-:S04]  /*0620*/  IMAD R10, R0, 0x4, R1 ;  /* 0x00000004000a7824 */ /* 0x000fc800078e0201 */
[----:B------:R-:W-:-:S04]  /*0630*/  FADD R3, -R3, R4 ;  /* 0x0000000403037221 */ /* 0x000fc80000000100 */
[C---:B------:R-:W-:Y:S01]  /*0640*/  FMUL R2, R3.reuse, 255 ;  /* 0x437f000003027820 */ /* 0x040fe20000400000 */
[----:B------:R-:W-:-:S04]  /*0650*/  FADD R3, -R3, 1 ;  /* 0x3f80000003037421 */ /* 0x000fc80000000100 */
[----:B------:R-:W-:Y:S01]  /*0660*/  FMUL R7, R3, 255 ;  /* 0x437f000003077820 */ /* 0x000fe20000400000 */
[----:B------:R-:W0:Y:S01]  /*0670*/  F2I.TRUNC.NTZ R2, R2 ;  /* 0x0000000200027305 */ /* 0x000e22000020f100 */
[----:B------:R-:W-:-:S07]  /*0680*/  IMAD.MOV.U32 R3, RZ, RZ, 0xff ;  /* 0x000000ffff037424 */ /* 0x000fce00078e00ff */
[----:B------:R-:W1:Y:S01]  /*0690*/  F2I.TRUNC.NTZ R7, R7 ;  /* 0x0000000700077305 */ /* 0x000e62000020f100 */
[----:B0-----:R-:W-:Y:S04]  /*06a0*/  STL.64 [R1+0x10], R2 ;  /* 0x0000100201007387 */ /* 0x001fe80000100a00 */
[----:B------:R-:W-:Y:S04]  /*06b0*/  STL.64 [R1+0x18], R2 ;  /* 0x0000180201007387 */ /* 0x000fe80000100a00 */
[----:B------:R0:W-:Y:S04]  /*06c0*/  STL.64 [R1+0x38], R2 ;  /* 0x0000380201007387 */ /* 0x0001e80000100a00 */
[----:B-1----:R1:W-:Y:S04]  /*06d0*/  STL.64 [R1], R6 ;  /* 0x0000000601007387 */ /* 0x0023e80000100a00 */
[----:B------:R1:W-:Y:S04]  /*06e0*/  STL.64 [R1+0x20], R6 ;  /* 0x0000200601007387 */ /* 0x0003e80000100a00 */
[----:B------:R1:W-:Y:S04]  /*06f0*/  STL.64 [R1+0x40], R6 ;  /* 0x0000400601007387 */ /* 0x0003e80000100a00 */
[----:B------:R-:W0:Y:S04]  /*0700*/  LDL R4, [R10+0x18] ;  /* 0x000018000a047983 */ /* 0x000e280000100800 */
[----:B------:R-:W2:Y:S04]  /*0710*/  LDL R0, [R10+0x30] ;  /* 0x000030000a007983 */ /* 0x000ea80000100800 */
[----:B------:R-:W3:Y:S01]  /*0720*/  LDL R5, [R10] ;  /* 0x000000000a057983 */ /* 0x000ee20000100800 */
[----:B0-----:R-:W-:Y:S01]  /*0730*/  IMAD.SHL.U32 R3, R4, 0x100, RZ ;  /* 0x0000010004037824 */ /* 0x001fe200078e00ff */
[----:B--2---:R-:W-:-:S04]  /*0740*/  SHF.L.U32 R0, R0, 0x10, RZ ;  /* 0x0000001000007819 */ /* 0x004fc800000006ff */
[----:B-1-3--:R-:W-:-:S07]  /*0750*/  LOP3.LUT R0, R5, R3, R0, 0xfe, !PT ;  /* 0x0000000305007212 */ /* 0x00afce00078efe00 */
.L_x_4:
[----:B------:R-:W-:Y:S05]  /*0760*/  BSYNC.RECONVERGENT B2 ;  /* 0x0000000000027941 */ /* 0x000fea0003800200 */
.L_x_3:
[----:B0-----:R-:W0:Y:S01]  /*0770*/  LDC.64 R2, c[0x0][0x380] ;  /* 0x0000e000ff027b82 */ /* 0x001e220000000a00 */
[----:B------:R-:W1:Y:S02]  /*0780*/  LDCU UR4, c[0x0][0x38c] ;  /* 0x00007180ff0477ac */ /* 0x000e640008000800 */
[----:B-1----:R-:W-:-:S04]  /*0790*/  IMAD R9, R8, UR4, R9 ;  /* 0x0000000408097c24 */ /* 0x002fc8000f8e0209 */
[----:B0-----:R-:W-:-:S05]  /*07a0*/  IMAD.WIDE R2, R9, 0x4, R2 ;  /* 0x0000000409027825 */ /* 0x001fca00078e0202 */
[----:B------:R-:W-:Y:S01]  /*07b0*/  STG.E desc[UR6][R2.64], R0 ;  /* 0x0000000002007986 */ /* 0x000fe2000c101906 */
[----:B------:R-:W-:Y:S05]  /*07c0*/  EXIT ;  /* 0x000000000000794d */ /* 0x000fea0003800000 */
        .weak           $__internal_0_$__cuda_sm3x_div_rn_noftz_f32_slowpath
        .type           $__internal_0_$__cuda_sm3x_div_rn_noftz_f32_slowpath,@function
        .size           $__internal_0_$__cuda_sm3x_div_rn_noftz_f32_slowpath,(.L_x_20 - $__internal_0_$__cuda_sm3x_div_rn_noftz_f32_slowpath)
$__internal_0_$__cuda_sm3x_div_rn_noftz_f32_slowpath:
[--C-:B------:R-:W-:Y:S01]  /*07d0*/  SHF.R.U32.HI R3, RZ, 0x17, R0.reuse ;  /* 0x00000017ff037819 */ /* 0x100fe20000011600 */
[----:B------:R-:W-:Y:S04]  /*07e0*/  BSSY.RECONVERGENT B0, `(.L_x_7) ;  /* 0x000005c000007945 */ /* 0x000fe80003800200 */
[----:B------:R-:W-:Y:S01]  /*07f0*/  BSSY.RELIABLE B3, `(.L_x_8) ;  /* 0x000001a000037945 */ /* 0x000fe20003800100 */
[----:B------:R-:W-:Y:S01]  /*0800*/  LOP3.LUT R5, R3, 0xff, RZ, 0xc0, !PT ;  /* 0x000000ff03057812 */ /* 0x000fe200078ec0ff */
[----:B------:R-:W-:-:S04]  /*0810*/  IMAD.MOV.U32 R3, RZ, RZ, R0 ;  /* 0x000000ffff037224 */ /* 0x000fc800078e0000 */
[----:B------:R-:W-:-:S05]  /*0820*/  VIADD R6, R5, 0xffffffff ;  /* 0xffffffff05067836 */ /* 0x000fca0000000000 */
[----:B------:R-:W-:-:S13]  /*0830*/  ISETP.GT.U32.OR P0, PT, R6, 0xfd, !PT ;  /* 0x000000fd0600780c */ /* 0x000fda0007f04470 */
[----:B------:R-:W-:Y:S01]  /*0840*/  @!P0 IMAD.MOV.U32 R4, RZ, RZ, RZ ;  /* 0x000000ffff048224 */ /* 0x000fe200078e00ff */
[----:B------:R-:W-:Y:S06]  /*0850*/  @!P0 BRA `(.L_x_9) ;  /* 0x00000000004c8947 */ /* 0x000fec0003800000 */
[----:B------:R-:W-:-:S13]  /*0860*/  FSETP.GTU.FTZ.AND P0, PT, |R0|, +INF , PT ;  /* 0x7f8000000000780b */ /* 0x000fda0003f1c200 */
[----:B------:R-:W-:Y:S05]  /*0870*/  @P0 BREAK.RELIABLE B3 ;  /* 0x0000000000030942 */ /* 0x000fea0003800100 */
[----:B------:R-:W-:Y:S05]  /*0880*/  @P0 BRA `(.L_x_10) ;  /* 0x0000000400400947 */ /* 0x000fea0003800000 */
[----:B------:R-:W-:-:S05]  /*0890*/  IMAD.MOV.U32 R4, RZ, RZ, 0x42700000 ;  /* 0x42700000ff047424 */ /* 0x000fca00078e00ff */
[----:B------:R-:W-:-:S13]  /*08a0*/  LOP3.LUT P0, RZ, R4, 0x7fffffff, R3, 0xc8, !PT ;  /* 0x7fffffff04ff7812 */ /* 0x000fda000780c803 */
[----:B------:R-:W-:Y:S05]  /*08b0*/  @!P0 BREAK.RELIABLE B3 ;  /* 0x0000000000038942 */ /* 0x000fea0003800100 */
[----:B------:R-:W-:Y:S05]  /*08c0*/  @!P0 BRA `(.L_x_11) ;  /* 0x0000000400288947 */ /* 0x000fea0003800000 */
[----:B------:R-:W-:-:S13]  /*08d0*/  LOP3.LUT P0, RZ, R3, 0x7fffffff, RZ, 0xc0, !PT ;  /* 0x7fffffff03ff7812 */ /* 0x000fda000780c0ff */
[----:B------:R-:W-:Y:S05]  /*08e0*/  @!P0 BREAK.RELIABLE B3 ;  /* 0x0000000000038942 */ /* 0x000fea0003800100 */
[----:B------:R-:W-:Y:S05]  /*08f0*/  @!P0 BRA `(.L_x_12) ;  /* 0x0000000400148947 */ /* 0x000fea0003800000 */
[----:B------:R-:W-:Y:S02]  /*0900*/  FSETP.NEU.FTZ.AND P1, PT, |R0|, +INF , PT ;  /* 0x7f8000000000780b */ /* 0x000fe40003f3d200 */
[----:B------:R-:W-:-:S04]  /*0910*/  LOP3.LUT P0, RZ, R4, 0x7fffffff, RZ, 0xc0, !PT ;  /* 0x7fffffff04ff7812 */ /* 0x000fc8000780c0ff */
[----:B------:R-:W-:-:S13]  /*0920*/  PLOP3.LUT P0, PT, P1, P0, PT, 0x2f, 0xf2 ;  /* 0x0000000000f2781c */ /* 0x000fda0000f00577 */
[----:B------:R-:W-:Y:S05]  /*0930*/  @P0 BREAK.RELIABLE B3 ;  /* 0x0000000000030942 */ /* 0x000fea0003800100 */
[----:B------:R-:W-:Y:S05]  /*0940*/  @P0 BRA `(.L_x_13) ;  /* 0x0000000000f40947 */ /* 0x000fea0003800000 */
[----:B------:R-:W-:-:S13]  /*0950*/  ISETP.GE.AND P0, PT, R6, RZ, PT ;  /* 0x000000ff0600720c */ /* 0x000fda0003f06270 */
[----:B------:R-:W-:Y:S01]  /*0960*/  @P0 MOV R4, RZ ;  /* 0x000000ff00040202 */ /* 0x000fe20000000f00 */
[----:B------:R-:W-:Y:S01]  /*0970*/  @!P0 FFMA R3, R0, 1.84467440737095516160e+19, RZ ;  /* 0x5f80000000038823 */ /* 0x000fe200000000ff */
[----:B------:R-:W-:-:S07]  /*0980*/  @!P0 IMAD.MOV.U32 R4, RZ, RZ, -0x40 ;  /* 0xffffffc0ff048424 */ /* 0x000fce00078e00ff */
.L_x_9:
[----:B------:R-:W-:Y:S05]  /*0990*/  BSYNC.RELIABLE B3 ;  /* 0x0000000000037941 */ /* 0x000fea0003800100 */
.L_x_8:
[----:B------:R-:W-:Y:S01]  /*09a0*/  UMOV UR4, 0x42700000 ;  /* 0x4270000000047882 */ /* 0x000fe20000000000 */
[----:B------:R-:W-:Y:S01]  /*09b0*/  VIADD R5, R5, 0xffffff81 ;  /* 0xffffff8105057836 */ /* 0x000fe20000000000 */
[----:B------:R-:W-:Y:S01]  /*09c0*/  UIADD3 UR4, UPT, UPT, UR4, -0x2800000, URZ ;  /* 0xfd80000004047890 */ /* 0x000fe2000fffe0ff */
[----:B------:R-:W-:Y:S02]  /*09d0*/  BSSY.RECONVERGENT B3, `(.L_x_14) ;  /* 0x0000033000037945 */ /* 0x000fe40003800200 */
[----:B------:R-:W-:Y:S01]  /*09e0*/  IMAD R0, R5, -0x800000, R3 ;  /* 0xff80000005007824 */ /* 0x000fe200078e0203 */
[----:B------:R-:W-:Y:S02]  /*09f0*/  IADD3 R4, PT, PT, R4, -0x5, R5 ;  /* 0xfffffffb04047810 */ /* 0x000fe40007ffe005 */
[----:B------:R-:W-:-:S03]  /*0a00*/  FADD.FTZ R7, -RZ, -UR4 ;  /* 0x80000004ff077e21 */ /* 0x000fc60008010100 */
[----:B------:R-:W0:Y:S02]  /*0a10*/  MUFU.RCP R6, UR4 ;  /* 0x0000000400067d08 */ /* 0x000e240008001000 */
[----:B0-----:R-:W-:-:S04]  /*0a20*/  FFMA R11, R6, R7, 1 ;  /* 0x3f800000060b7423 */ /* 0x001fc80000000007 */
[----:B------:R-:W-:-:S04]  /*0a30*/  FFMA R11, R6, R11, R6 ;  /* 0x0000000b060b7223 */ /* 0x000fc80000000006 */
[----:B------:R-:W-:-:S04]  /*0a40*/  FFMA R6, R0, R11, RZ ;  /* 0x0000000b00067223 */ /* 0x000fc800000000ff */
[----:B------:R-:W-:-:S04]  /*0a50*/  FFMA R3, R7, R6, R0 ;  /* 0x0000000607037223 */ /* 0x000fc80000000000 */
[----:B------:R-:W-:-:S04]  /*0a60*/  FFMA R6, R11, R3, R6 ;  /* 0x000000030b067223 */ /* 0x000fc80000000006 */
[----:B------:R-:W-:-:S04]  /*0a70*/  FFMA R7, R7, R6, R0 ;  /* 0x0000000607077223 */ /* 0x000fc80000000000 */
[----:B------:R-:W-:-:S05]  /*0a80*/  FFMA R0, R11, R7, R6 ;  /* 0x000000070b007223 */ /* 0x000fca0000000006 */
[----:B------:R-:W-:-:S04]  /*0a90*/  SHF.R.U32.HI R3, RZ, 0x17, R0 ;  /* 0x00000017ff037819 */ /* 0x000fc80000011600 */
[----:B------:R-:W-:-:S05]  /*0aa0*/  LOP3.LUT R3, R3, 0xff, RZ, 0xc0, !PT ;  /* 0x000000ff03037812 */ /* 0x000fca00078ec0ff */
[----:B------:R-:W-:-:S04]  /*0ab0*/  IMAD.IADD R10, R3, 0x1, R4 ;  /* 0x00000001030a7824 */ /* 0x000fc800078e0204 */
[----:B------:R-:W-:-:S05]  /*0ac0*/  VIADD R3, R10, 0xffffffff ;  /* 0xffffffff0a037836 */ /* 0x000fca0000000000 */
[----:B------:R-:W-:-:S13]  /*0ad0*/  ISETP.GE.U32.AND P0, PT, R3, 0xfe, PT ;  /* 0x000000fe0300780c */ /* 0x000fda0003f06070 */
[----:B------:R-:W-:Y:S05]  /*0ae0*/  @!P0 BRA `(.L_x_15) ;  /* 0x0000000000808947 */ /* 0x000fea0003800000 */
[----:B------:R-:W-:-:S13]  /*0af0*/  ISETP.GT.AND P0, PT, R10, 0xfe, PT ;  /* 0x000000fe0a00780c */ /* 0x000fda0003f04270 */
[----:B------:R-:W-:Y:S05]  /*0b00*/  @P0 BRA `(.L_x_16) ;  /* 0x00000000006c0947 */ /* 0x000fea0003800000 */
[----:B------:R-:W-:-:S13]  /*0b10*/  ISETP.GE.AND P0, PT, R10, 0x1, PT ;  /* 0x000000010a00780c */ /* 0x000fda0003f06270 */
[----:B------:R-:W-:Y:S05]  /*0b20*/  @P0 BRA `(.L_x_17) ;  /* 0x0000000000740947 */ /* 0x000fea0003800000 */
[----:B------:R-:W-:Y:S02]  /*0b30*/  ISETP.GE.AND P0, PT, R10, -0x18, PT ;  /* 0xffffffe80a00780c */ /* 0x000fe40003f06270 */
[----:B------:R-:W-:-:S11]  /*0b40*/  LOP3.LUT R0, R0, 0x80000000, RZ, 0xc0, !PT ;  /* 0x8000000000007812 */ /* 0x000fd600078ec0ff */
[----:B------:R-:W-:Y:S05]  /*0b50*/  @!P0 BRA `(.L_x_17) ;  /* 0x0000000000688947 */ /* 0x000fea0003800000 */
[CCC-:B------:R-:W-:Y:S01]  /*0b60*/  FFMA.RZ R3, R11.reuse, R7.reuse, R6.reuse ;  /* 0x000000070b037223 */ /* 0x1c0fe2000000c006 */
[-CC-:B------:R-:W-:Y:S01]  /*0b70*/  FFMA.RM R4, R11, R7.reuse, R6.reuse ;  /* 0x000000070b047223 */ /* 0x180fe20000004006 */
[C---:B------:R-:W-:Y:S02]  /*0b80*/  ISETP.NE.AND P2, PT, R10.reuse, RZ, PT ;  /* 0x000000ff0a00720c */ /* 0x040fe40003f45270 */
[C---:B------:R-:W-:Y:S02]  /*0b90*/  ISETP.NE.AND P1, PT, R10.reuse, RZ, PT ;  /* 0x000000ff0a00720c */ /* 0x040fe40003f25270 */
[----:B------:R-:W-:Y:S01]  /*0ba0*/  LOP3.LUT R5, R3, 0x7fffff, RZ, 0xc0, !PT ;  /* 0x007fffff03057812 */ /* 0x000fe200078ec0ff */
[----:B------:R-:W-:Y:S01]  /*0bb0*/  FFMA.RP R3, R11, R7, R6 ;  /* 0x000000070b037223 */ /* 0x000fe20000008006 */
[C---:B------:R-:W-:Y:S01]  /*0bc0*/  VIADD R6, R10.reuse, 0x20 ;  /* 0x000000200a067836 */ /* 0x040fe20000000000 */
[----:B------:R-:W-:Y:S02]  /*0bd0*/  IADD3 R7, PT, PT, -R10, RZ, RZ ;  /* 0x000000ff0a077210 */ /* 0x000fe40007ffe1ff */
[----:B------:R-:W-:-:S02]  /*0be0*/  LOP3.LUT R5, R5, 0x800000, RZ, 0xfc, !PT ;  /* 0x0080000005057812 */ /* 0x000fc400078efcff */
[----:B------:R-:W-:Y:S02]  /*0bf0*/  FSETP.NEU.FTZ.AND P0, PT, R3, R4, PT ;  /* 0x000000040300720b */ /* 0x000fe40003f1d000 */
[----:B------:R-:W-:Y:S02]  /*0c00*/  SHF.L.U32 R6, R5, R6, RZ ;  /* 0x0000000605067219 */ /* 0x000fe400000006ff */
[----:B------:R-:W-:Y:S02]  /*0c10*/  SEL R4, R7, RZ, P2 ;  /* 0x000000ff07047207 */ /* 0x000fe40001000000 */
[----:B------:R-:W-:Y:S02]  /*0c20*/  ISETP.NE.AND P1, PT, R6, RZ, P1 ;  /* 0x000000ff0600720c */ /* 0x000fe40000f25270 */
[----:B------:R-:W-:Y:S02]  /*0c30*/  SHF.R.U32.HI R4, RZ, R4, R5 ;  /* 0x00000004ff047219 */ /* 0x000fe40000011605 */
[----:B------:R-:W-:-:S02]  /*0c40*/  PLOP3.LUT P0, PT, P0, P1, PT, 0xf8, 0x8f ;  /* 0x00000000008f781c */ /* 0x000fc40000703f70 */
[----:B------:R-:W-:Y:S02]  /*0c50*/  SHF.R.U32.HI R6, RZ, 0x1, R4 ;  /* 0x00000001ff067819 */ /* 0x000fe40000011604 */
[----:B------:R-:W-:-:S04]  /*0c60*/  SEL R3, RZ, 0x1, !P0 ;  /* 0x00000001ff037807 */ /* 0x000fc80004000000 */
[----:B------:R-:W-:-:S04]  /*0c70*/  LOP3.LUT R3, R3, 0x1, R6, 0xf8, !PT ;  /* 0x0000000103037812 */ /* 0x000fc800078ef806 */
[----:B------:R-:W-:-:S05]  /*0c80*/  LOP3.LUT R3, R3, R4, RZ, 0xc0, !PT ;  /* 0x0000000403037212 */ /* 0x000fca00078ec0ff */
[----:B------:R-:W-:-:S05]  /*0c90*/  IMAD.IADD R3, R6, 0x1, R3 ;  /* 0x0000000106037824 */ /* 0x000fca00078e0203 */
[----:B------:R-:W-:Y:S01]  /*0ca0*/  LOP3.LUT R0, R3, R0, RZ, 0xfc, !PT ;  /* 0x0000000003007212 */ /* 0x000fe200078efcff */
[----:B------:R-:W-:Y:S06]  /*0cb0*/  BRA `(.L_x_17) ;  /* 0x0000000000107947 */ /* 0x000fec0003800000 */
.L_x_16:
[----:B------:R-:W-:-:S04]  /*0cc0*/  LOP3.LUT R0, R0, 0x80000000, RZ, 0xc0, !PT ;  /* 0x8000000000007812 */ /* 0x000fc800078ec0ff */
[----:B------:R-:W-:Y:S01]  /*0cd0*/  LOP3.LUT R0, R0, 0x7f800000, RZ, 0xfc, !PT ;  /* 0x7f80000000007812 */ /* 0x000fe200078efcff */
[----:B------:R-:W-:Y:S06]  /*0ce0*/  BRA `(.L_x_17) ;  /* 0x0000000000047947 */ /* 0x000fec0003800000 */
.L_x_15:
[----:B------:R-:W-:-:S07]  /*0cf0*/  IMAD R0, R4, 0x800000, R0 ;  /* 0x0080000004007824 */ /* 0x000fce00078e0200 */
.L_x_17:
[----:B------:R-:W-:Y:S05]  /*0d00*/  BSYNC.RECONVERGENT B3 ;  /* 0x0000000000037941 */ /* 0x000fea0003800200 */
.L_x_14:
[----:B------:R-:W-:Y:S05]  /*0d10*/  BRA `(.L_x_18) ;  /* 0x0000000000207947 */ /* 0x000fea0003800000 */
.L_x_13:
[----:B------:R-:W-:-:S04]  /*0d20*/  LOP3.LUT R0, R4, 0x80000000, R3, 0x48, !PT ;  /* 0x8000000004007812 */ /* 0x000fc800078e4803 */
[----:B------:R-:W-:Y:S01]  /*0d30*/  LOP3.LUT R0, R0, 0x7f800000, RZ, 0xfc, !PT ;  /* 0x7f80000000007812 */ /* 0x000fe200078efcff */
[----:B------:R-:W-:Y:S06]  /*0d40*/  BRA `(.L_x_18) ;  /* 0x0000000000147947 */ /* 0x000fec0003800000 */
.L_x_12:
[----:B------:R-:W-:Y:S01]  /*0d50*/  LOP3.LUT R0, R4, 0x80000000, R3, 0x48, !PT ;  /* 0x8000000004007812 */ /* 0x000fe200078e4803 */
[----:B------:R-:W-:Y:S06]  /*0d60*/  BRA `(.L_x_18) ;  /* 0x00000000000c7947 */ /* 0x000fec0003800000 */
.L_x_11:
[----:B------:R-:W0:Y:S01]  /*0d70*/  MUFU.RSQ R0, -QNAN ;  /* 0xffc0000000007908 */ /* 0x000e220000001400 */
[----:B------:R-:W-:Y:S05]  /*0d80*/  BRA `(.L_x_18) ;  /* 0x0000000000047947 */ /* 0x000fea0003800000 */
.L_x_10:
[----:B------:R-:W-:-:S07]  /*0d90*/  FADD.FTZ R0, R0, 60 ;  /* 0x4270000000007421 */ /* 0x000fce0000010000 */
.L_x_18:
[----:B------:R-:W-:Y:S05]  /*0da0*/  BSYNC.RECONVERGENT B0 ;  /* 0x0000000000007941 */ /* 0x000fea0003800200 */
.L_x_7:
[----:B------:R-:W-:-:S04]  /*0db0*/  IMAD.MOV.U32 R3, RZ, RZ, 0x0 ;  /* 0x00000000ff037424 */ /* 0x000fc800078e00ff */
[----:B0-----:R-:W-:Y:S05]  /*0dc0*/  RET.REL.NODEC R2 `(_Z16mandelbrotNativePiiiifffiii) ;  /* 0xfffffff0028c7950 */ /* 0x001fea0003c3ffff */
.L_x_19:
        /* <DEDUP_REMOVED lines=11> */
.L_x_20:


//--------------------- .nv.shared.reserved.0     --------------------------
	.section	.nv.shared.reserved.0,"aw",@nobits
	.weak		__nv_reservedSMEM_offset_0_alias
	.size		__nv_reservedSMEM_offset_0_alias, 0, 64
	.other		__nv_reservedSMEM_offset_0_alias,@"STO_CUDA_RESERVED_SHARED STV_DEFAULT"
__nv_reservedSMEM_offset_0_alias:
	.zero		0
	.zero		64


//--------------------- .nv.global                --------------------------
	.section	.nv.global,"aw",@nobits
	.align	4
.nv.global:
	.type		Bonduary,@object
	.size		Bonduary,(.L_0 - Bonduary)
Bonduary:
	.zero		4
.L_0:


//--------------------- .nv.constant0._Z14mandelbrotQuadPiiii8doubleffffiii --------------------------
	.section	.nv.constant0._Z14mandelbrotQuadPiiii8doubleffffiii,"a",@progbits
	.sectionflags	@""
	.align	4
.nv.constant0._Z14mandelbrotQuadPiiii8doubleffffiii:
	.zero		944


//--------------------- .nv.constant0._Z16mandelbrotNativePiiiifffiii --------------------------
	.section	.nv.constant0._Z16mandelbrotNativePiiiifffiii,"a",@progbits
	.sectionflags	@""
	.align	4
.nv.constant0._Z16mandelbrotNativePiiiifffiii:
	.zero		940


//--------------------- SYMBOLS --------------------------

	.type		.nv.reservedSmem.offset0,@object
	.size		.nv.reservedSmem.offset0,0x4
